	.headerflags	@"EF_CUDA_TEXMODE_UNIFIED EF_CUDA_64BIT_ADDRESS EF_CUDA_ACCELERATORS EF_CUDA_SM90 EF_CUDA_VIRTUAL_SM(EF_CUDA_SM90)"
	.elftype	@"ET_EXEC"


//--------------------- .nv.info                  --------------------------
	.section	.nv.info,"",@"SHT_CUDA_INFO"
	.align	4


	//----- nvinfo : EIATTR_REGCOUNT
	.align		4
        /*0000*/ 	.byte	0x04, 0x2f
        /*0002*/ 	.short	(.L_3 - .L_2)
	.align		4
.L_2:
        /*0004*/ 	.word	index@(triton_per_fused__native_batch_norm_legit_no_training_add_convolution_mean_mul_1)
        /*0008*/ 	.word	0x00000020


	//----- nvinfo : EIATTR_MIN_STACK_SIZE
	.align		4
.L_3:
        /*000c*/ 	.byte	0x04, 0x12
        /*000e*/ 	.short	(.L_5 - .L_4)
	.align		4
.L_4:
        /*0010*/ 	.word	index@(triton_per_fused__native_batch_norm_legit_no_training_add_convolution_mean_mul_1)
        /*0014*/ 	.word	0x00000000


	//----- nvinfo : EIATTR_FRAME_SIZE
	.align		4
.L_5:
        /*0018*/ 	.byte	0x04, 0x11
        /*001a*/ 	.short	(.L_7 - .L_6)
	.align		4
.L_6:
        /*001c*/ 	.word	index@(triton_per_fused__native_batch_norm_legit_no_training_add_convolution_mean_mul_1)
        /*0020*/ 	.word	0x00000000


	//----- nvinfo : EIATTR_MIN_STACK_SIZE
	.align		4
.L_7:
        /*0024*/ 	.byte	0x04, 0x12
        /*0026*/ 	.short	(.L_9 - .L_8)
	.align		4
.L_8:
        /*0028*/ 	.word	index@(triton_per_fused__native_batch_norm_legit_no_training_add_convolution_mean_mul_1)
        /*002c*/ 	.word	0x00000000
.L_9:


//--------------------- .nv.info.triton_per_fused__native_batch_norm_legit_no_training_add_convolution_mean_mul_1 --------------------------
	.section	.nv.info.triton_per_fused__native_batch_norm_legit_no_training_add_convolution_mean_mul_1,"",@"SHT_CUDA_INFO"
	.sectionflags	@""
	.align	4


	//----- nvinfo : EIATTR_CUDA_API_VERSION
	.align		4
        /*0000*/ 	.byte	0x04, 0x37
        /*0002*/ 	.short	(.L_11 - .L_10)
.L_10:
        /*0004*/ 	.word	0x0000007c


	//----- nvinfo : EIATTR_KPARAM_INFO
	.align		4
.L_11:
        /*0008*/ 	.byte	0x04, 0x17
        /*000a*/ 	.short	(.L_13 - .L_12)
.L_12:
        /*000c*/ 	.word	0x00000000
        /*0010*/ 	.short	0x000c
        /*0012*/ 	.short	0x005c
        /*0014*/ 	.byte	0x00, 0xf0, 0x11, 0x00


	//----- nvinfo : EIATTR_KPARAM_INFO
	.align		4
.L_13:
        /*0018*/ 	.byte	0x04, 0x17
        /*001a*/ 	.short	(.L_15 - .L_14)
.L_14:
        /*001c*/ 	.word	0x00000000
        /*0020*/ 	.short	0x000b
        /*0022*/ 	.short	0x0058
        /*0024*/ 	.byte	0x00, 0xf0, 0x11, 0x00


	//----- nvinfo : EIATTR_KPARAM_INFO
	.align		4
.L_15:
        /*0028*/ 	.byte	0x04, 0x17
        /*002a*/ 	.short	(.L_17 - .L_16)
.L_16:
        /*002c*/ 	.word	0x00000000
        /*0030*/ 	.short	0x000a
        /*0032*/ 	.short	0x0050
        /*0034*/ 	.byte	0x00, 0xf4, 0x21, 0x00


	//----- nvinfo : EIATTR_KPARAM_INFO
	.align		4
.L_17:
        /*0038*/ 	.byte	0x04, 0x17
        /*003a*/ 	.short	(.L_19 - .L_18)
.L_18:
        /*003c*/ 	.word	0x00000000
        /*0040*/ 	.short	0x0009
        /*0042*/ 	.short	0x0048
        /*0044*/ 	.byte	0x00, 0xf4, 0x21, 0x00


	//----- nvinfo : EIATTR_KPARAM_INFO
	.align		4
.L_19:
        /*0048*/ 	.byte	0x04, 0x17
        /*004a*/ 	.short	(.L_21 - .L_20)
.L_20:
        /*004c*/ 	.word	0x00000000
        /*0050*/ 	.short	0x0008
        /*0052*/ 	.short	0x0040
        /*0054*/ 	.byte	0x00, 0xf4, 0x21, 0x00


	//----- nvinfo : EIATTR_KPARAM_INFO
	.align		4
.L_21:
        /*0058*/ 	.byte	0x04, 0x17
        /*005a*/ 	.short	(.L_23 - .L_22)
.L_22:
        /*005c*/ 	.word	0x00000000
        /*0060*/ 	.short	0x0007
        /*0062*/ 	.short	0x0038
        /*0064*/ 	.byte	0x00, 0xf4, 0x21, 0x00


	//----- nvinfo : EIATTR_KPARAM_INFO
	.align		4
.L_23:
        /*0068*/ 	.byte	0x04, 0x17
        /*006a*/ 	.short	(.L_25 - .L_24)
.L_24:
        /*006c*/ 	.word	0x00000000
        /*0070*/ 	.short	0x0006
        /*0072*/ 	.short	0x0030
        /*0074*/ 	.byte	0x00, 0xf4, 0x21, 0x00


	//----- nvinfo : EIATTR_KPARAM_INFO
	.align		4
.L_25:
        /*0078*/ 	.byte	0x04, 0x17
        /*007a*/ 	.short	(.L_27 - .L_26)
.L_26:
        /*007c*/ 	.word	0x00000000
        /*0080*/ 	.short	0x0005
        /*0082*/ 	.short	0x0028
        /*0084*/ 	.byte	0x00, 0xf4, 0x21, 0x00


	//----- nvinfo : EIATTR_KPARAM_INFO
	.align		4
.L_27:
        /*0088*/ 	.byte	0x04, 0x17
        /*008a*/ 	.short	(.L_29 - .L_28)
.L_28:
        /*008c*/ 	.word	0x00000000
        /*0090*/ 	.short	0x0004
        /*0092*/ 	.short	0x0020
        /*0094*/ 	.byte	0x00, 0xf4, 0x21, 0x00


	//----- nvinfo : EIATTR_KPARAM_INFO
	.align		4
.L_29:
        /*0098*/ 	.byte	0x04, 0x17
        /*009a*/ 	.short	(.L_31 - .L_30)
.L_30:
        /*009c*/ 	.word	0x00000000
        /*00a0*/ 	.short	0x0003
        /*00a2*/ 	.short	0x0018
        /*00a4*/ 	.byte	0x00, 0xf4, 0x21, 0x00


	//----- nvinfo : EIATTR_KPARAM_INFO
	.align		4
.L_31:
        /*00a8*/ 	.byte	0x04, 0x17
        /*00aa*/ 	.short	(.L_33 - .L_32)
.L_32:
        /*00ac*/ 	.word	0x00000000
        /*00b0*/ 	.short	0x0002
        /*00b2*/ 	.short	0x0010
        /*00b4*/ 	.byte	0x00, 0xf4, 0x21, 0x00


	//----- nvinfo : EIATTR_KPARAM_INFO
	.align		4
.L_33:
        /*00b8*/ 	.byte	0x04, 0x17
        /*00ba*/ 	.short	(.L_35 - .L_34)
.L_34:
        /*00bc*/ 	.word	0x00000000
        /*00c0*/ 	.short	0x0001
        /*00c2*/ 	.short	0x0008
        /*00c4*/ 	.byte	0x00, 0xf4, 0x21, 0x00


	//----- nvinfo : EIATTR_KPARAM_INFO
	.align		4
.L_35:
        /*00c8*/ 	.byte	0x04, 0x17
        /*00ca*/ 	.short	(.L_37 - .L_36)
.L_36:
        /*00cc*/ 	.word	0x00000000
        /*00d0*/ 	.short	0x0000
        /*00d2*/ 	.short	0x0000
        /*00d4*/ 	.byte	0x00, 0xf4, 0x21, 0x00


	//----- nvinfo : EIATTR_SPARSE_MMA_MASK
	.align		4
.L_37:
        /*00d8*/ 	.byte	0x03, 0x50
        /*00da*/ 	.short	0x0000


	//----- nvinfo : EIATTR_MAXREG_COUNT
	.align		4
        /*00dc*/ 	.byte	0x03, 0x1b
        /*00de*/ 	.short	0x00ff


	//----- nvinfo : EIATTR_COOP_GROUP_MASK_REGIDS
	.align		4
        /*00e0*/ 	.byte	0x04, 0x29
        /*00e2*/ 	.short	(.L_39 - .L_38)


	//   ....[0]....
.L_38:
        /*00e4*/ 	.word	0xffffffff


	//   ....[1]....
        /*00e8*/ 	.word	0xffffffff


	//   ....[2]....
        /*00ec*/ 	.word	0xffffffff


	//   ....[3]....
        /*00f0*/ 	.word	0xffffffff


	//----- nvinfo : EIATTR_COOP_GROUP_INSTR_OFFSETS
	.align		4
.L_39:
        /*00f4*/ 	.byte	0x04, 0x28
        /*00f6*/ 	.short	(.L_41 - .L_40)


	//   ....[0]....
.L_40:
        /*00f8*/ 	.word	0x000004e0


	//   ....[1]....
        /*00fc*/ 	.word	0x00000550


	//   ....[2]....
        /*0100*/ 	.word	0x000005c0


	//   ....[3]....
        /*0104*/ 	.word	0x000007b0


	//----- nvinfo : EIATTR_EXIT_INSTR_OFFSETS
	.align		4
.L_41:
        /*0108*/ 	.byte	0x04, 0x1c
        /*010a*/ 	.short	(.L_43 - .L_42)


	//   ....[0]....
.L_42:
        /*010c*/ 	.word	0x00000810


	//   ....[1]....
        /*0110*/ 	.word	0x00000840


	//----- nvinfo : EIATTR_REQNTID
	.align		4
.L_43:
        /*0114*/ 	.byte	0x04, 0x10
        /*0116*/ 	.short	(.L_45 - .L_44)
.L_44:
        /*0118*/ 	.word	0x00000040
        /*011c*/ 	.word	0x00000001
        /*0120*/ 	.word	0x00000001


	//----- nvinfo : EIATTR_CBANK_PARAM_SIZE
	.align		4
.L_45:
        /*0124*/ 	.byte	0x03, 0x19
        /*0126*/ 	.short	0x0060


	//----- nvinfo : EIATTR_PARAM_CBANK
	.align		4
        /*0128*/ 	.byte	0x04, 0x0a
        /*012a*/ 	.short	(.L_47 - .L_46)
	.align		4
.L_46:
        /*012c*/ 	.word	index@(.nv.constant0.triton_per_fused__native_batch_norm_legit_no_training_add_convolution_mean_mul_1)
        /*0130*/ 	.short	0x0210
        /*0132*/ 	.short	0x0060


	//----- nvinfo : EIATTR_SW_WAR
	.align		4
.L_47:
        /*0134*/ 	.byte	0x04, 0x36
        /*0136*/ 	.short	(.L_49 - .L_48)
.L_48:
        /*0138*/ 	.word	0x00000008
.L_49:


//--------------------- .nv.callgraph             --------------------------
	.section	.nv.callgraph,"",@"SHT_CUDA_CALLGRAPH"
	.align	4
	.sectionentsize	8
	.align		4
        /*0000*/ 	.word	0x00000000
	.align		4
        /*0004*/ 	.word	0xffffffff
	.align		4
        /*0008*/ 	.word	0x00000000
	.align		4
        /*000c*/ 	.word	0xfffffffe
	.align		4
        /*0010*/ 	.word	0x00000000
	.align		4
        /*0014*/ 	.word	0xfffffffd
	.align		4
        /*0018*/ 	.word	0x00000000
	.align		4
        /*001c*/ 	.word	0xfffffffc


//--------------------- .nv.constant4             --------------------------
	.section	.nv.constant4,"a",@progbits
	.align	8
	.align		8
.nv.constant4:
        /*0000*/ 	.dword	_$_str
	.align		8
        /*0008*/ 	.dword	_$_str_$_2


//--------------------- .text.triton_per_fused__native_batch_norm_legit_no_training_add_convolution_mean_mul_1 --------------------------
	.section	.text.triton_per_fused__native_batch_norm_legit_no_training_add_convolution_mean_mul_1,"ax",@progbits
	.sectionflags	@"SHF_BARRIERS=1"
	.align	128
        .global         triton_per_fused__native_batch_norm_legit_no_training_add_convolution_mean_mul_1
        .type           triton_per_fused__native_batch_norm_legit_no_training_add_convolution_mean_mul_1,@function
        .size           triton_per_fused__native_batch_norm_legit_no_training_add_convolution_mean_mul_1,(.L_x_1 - triton_per_fused__native_batch_norm_legit_no_training_add_convolution_mean_mul_1)
        .other          triton_per_fused__native_batch_norm_legit_no_training_add_convolution_mean_mul_1,@"STO_CUDA_ENTRY STV_DEFAULT"
triton_per_fused__native_batch_norm_legit_no_training_add_convolution_mean_mul_1:
.text.triton_per_fused__native_batch_norm_legit_no_training_add_convolution_mean_mul_1:
[----:B------:R-:W0:Y:S01]  /*0000*/  LDC R1, c[0x0][0x28] ;  /* 0x00000a00ff017b82 */ /* 0x000e220000000800 */
[----:B------:R-:W1:Y:S07]  /*0010*/  S2R R2, SR_CTAID.X ;  /* 0x0000000000027919 */ /* 0x000e6e0000002500 */
[----:B------:R-:W2:Y:S01]  /*0020*/  LDC.64 R26, c[0x0][0x240] ;  /* 0x00009000ff1a7b82 */ /* 0x000ea20000000a00 */
[----:B------:R-:W-:Y:S01]  /*0030*/  CS2R R4, SRZ ;  /* 0x0000000000047805 */ /* 0x000fe2000001ff00 */
[----:B------:R-:W-:Y:S01]  /*0040*/  ULDC.64 UR4, c[0x0][0x208] ;  /* 0x0000820000047ab9 */ /* 0x000fe20000000a00 */
[----:B------:R-:W3:Y:S05]  /*0050*/  S2R R8, SR_TID.X ;  /* 0x0000000000087919 */ /* 0x000eea0000002100 */
[----:B------:R-:W4:Y:S01]  /*0060*/  LDC.64 R10, c[0x0][0x230] ;  /* 0x00008c00ff0a7b82 */ /* 0x000f220000000a00 */
[----:B------:R-:W-:-:S07]  /*0070*/  HFMA2.MMA R6, -RZ, RZ, 0, 0 ;  /* 0x00000000ff067435 */ /* 0x000fce00000001ff */
[----:B------:R-:W5:Y:S08]  /*0080*/  LDC.64 R18, c[0x0][0x218] ;  /* 0x00008600ff127b82 */ /* 0x000f700000000a00 */
[----:B------:R-:W5:Y:S01]  /*0090*/  LDC.64 R28, c[0x0][0x238] ;  /* 0x00008e00ff1c7b82 */ /* 0x000f620000000a00 */
[----:B-1----:R-:W-:-:S07]  /*00a0*/  SHF.R.S32.HI R3, RZ, 0x1f, R2 ;  /* 0x0000001fff037819 */ /* 0x002fce0000011402 */
[----:B------:R-:W1:Y:S01]  /*00b0*/  LDC.64 R12, c[0x0][0x210] ;  /* 0x00008400ff0c7b82 */ /* 0x000e620000000a00 */
[----:B------:R-:W-:Y:S02]  /*00c0*/  ISETP.GE.AND P0, PT, R2, 0x10, PT ;  /* 0x000000100200780c */ /* 0x000fe40003f06270 */
[----:B------:R-:W-:-:S04]  /*00d0*/  LEA.HI R3, R3, R2, RZ, 0x2 ;  /* 0x0000000203037211 */ /* 0x000fc800078f10ff */
[----:B------:R-:W-:Y:S01]  /*00e0*/  LOP3.LUT R3, R3, 0xfffffffc, RZ, 0xc0, !PT ;  /* 0xfffffffc03037812 */ /* 0x000fe200078ec0ff */
[----:B------:R-:W1:Y:S03]  /*00f0*/  LDC.64 R14, c[0x0][0x248] ;  /* 0x00009200ff0e7b82 */ /* 0x000e660000000a00 */
[----:B------:R-:W-:-:S05]  /*0100*/  IADD3 R23, -R3, R2, RZ ;  /* 0x0000000203177210 */ /* 0x000fca0007ffe1ff */
[C---:B--2---:R-:W-:Y:S01]  /*0110*/  IMAD.WIDE R26, R23.reuse, 0x4, R26 ;  /* 0x00000004171a7825 */ /* 0x044fe200078e021a */
[----:B------:R-:W2:Y:S04]  /*0120*/  LDC.64 R16, c[0x0][0x250] ;  /* 0x00009400ff107b82 */ /* 0x000ea80000000a00 */
[----:B------:R-:W2:Y:S01]  /*0130*/  @!P0 LDG.E.EL R5, desc[UR4][R26.64] ;  /* 0x000000041a058981 */ /* 0x000ea2000c2e1900 */
[----:B------:R-:W-:Y:S01]  /*0140*/  MOV R3, RZ ;  /* 0x000000ff00037202 */ /* 0x000fe20000000f00 */
[----:B----4-:R-:W-:Y:S01]  /*0150*/  IMAD.WIDE R10, R23, 0x4, R10 ;  /* 0x00000004170a7825 */ /* 0x010fe200078e020a */
[----:B---3--:R-:W-:Y:S01]  /*0160*/  LOP3.LUT R7, R8, 0xf, RZ, 0xc0, !PT ;  /* 0x0000000f08077812 */ /* 0x008fe200078ec0ff */
[----:B------:R-:W-:Y:S01]  /*0170*/  HFMA2.MMA R9, -RZ, RZ, 0, 0 ;  /* 0x00000000ff097435 */ /* 0x000fe200000001ff */
[----:B------:R-:W-:Y:S01]  /*0180*/  CS2R R24, SRZ ;  /* 0x0000000000187805 */ /* 0x000fe2000001ff00 */
[----:B------:R-:W3:Y:S01]  /*0190*/  LDC.64 R20, c[0x0][0x258] ;  /* 0x00009600ff147b82 */ /* 0x000ee20000000a00 */
[----:B------:R-:W4:Y:S01]  /*01a0*/  @!P0 LDG.E.EL R6, desc[UR4][R10.64] ;  /* 0x000000040a068981 */ /* 0x000f22000c2e1900 */
[----:B------:R-:W-:-:S03]  /*01b0*/  LEA R7, R2, R7, 0x4 ;  /* 0x0000000702077211 */ /* 0x000fc600078e20ff */
[----:B------:R5:W4:Y:S02]  /*01c0*/  @!P0 LDG.E.EL R3, desc[UR4][R10.64] ;  /* 0x000000040a038981 */ /* 0x000b24000c2e1900 */
[----:B0----5:R-:W-:-:S04]  /*01d0*/  IMAD.WIDE R28, R23, 0x4, R28 ;  /* 0x00000004171c7825 */ /* 0x021fc800078e021c */
[C---:B------:R-:W-:Y:S01]  /*01e0*/  IMAD.WIDE R18, R7.reuse, 0x4, R18 ;  /* 0x0000000407127825 */ /* 0x040fe200078e0212 */
[----:B------:R-:W-:Y:S01]  /*01f0*/  MOV R22, RZ ;  /* 0x000000ff00167202 */ /* 0x000fe20000000f00 */
[----:B------:R-:W5:Y:S01]  /*0200*/  @!P0 LDG.E.EL R24, desc[UR4][R28.64] ;  /* 0x000000041c188981 */ /* 0x000f62000c2e1900 */
[----:B------:R-:W0:Y:S03]  /*0210*/  LDC.64 R10, c[0x0][0x228] ;  /* 0x00008a00ff0a7b82 */ /* 0x000e260000000a00 */
[----:B------:R-:W4:Y:S01]  /*0220*/  @!P0 LDG.E R9, desc[UR4][R18.64] ;  /* 0x0000000412098981 */ /* 0x000f22000c1e1900 */
[----:B-1----:R-:W-:-:S03]  /*0230*/  IMAD.WIDE R12, R7, 0x4, R12 ;  /* 0x00000004070c7825 */ /* 0x002fc600078e020c */
[----:B------:R1:W4:Y:S01]  /*0240*/  @!P0 LDG.E.EL R4, desc[UR4][R28.64] ;  /* 0x000000041c048981 */ /* 0x000322000c2e1900 */
[----:B------:R-:W-:-:S03]  /*0250*/  IMAD.WIDE R14, R23, 0x4, R14 ;  /* 0x00000004170e7825 */ /* 0x000fc600078e020e */
[----:B------:R1:W4:Y:S01]  /*0260*/  @!P0 LDG.E.EL R22, desc[UR4][R26.64] ;  /* 0x000000041a168981 */ /* 0x000322000c2e1900 */
[----:B--2---:R-:W-:-:S03]  /*0270*/  IMAD.WIDE R16, R23, 0x4, R16 ;  /* 0x0000000417107825 */ /* 0x004fc600078e0210 */
[----:B------:R-:W2:Y:S01]  /*0280*/  @!P0 LDG.E R25, desc[UR4][R12.64] ;  /* 0x000000040c198981 */ /* 0x000ea2000c1e1900 */
[----:B-1----:R-:W-:Y:S02]  /*0290*/  CS2R R28, SRZ ;  /* 0x00000000001c7805 */ /* 0x002fe4000001ff00 */
[----:B------:R-:W-:-:S04]  /*02a0*/  CS2R R26, SRZ ;  /* 0x00000000001a7805 */ /* 0x000fc8000001ff00 */
[----:B------:R-:W2:Y:S01]  /*02b0*/  @!P0 LDG.E.EL R29, desc[UR4][R14.64] ;  /* 0x000000040e1d8981 */ /* 0x000ea2000c2e1900 */
[----:B0-----:R-:W-:-:S03]  /*02c0*/  IMAD.WIDE R10, R23, 0x4, R10 ;  /* 0x00000004170a7825 */ /* 0x001fc600078e020a */
[----:B------:R-:W2:Y:S04]  /*02d0*/  @!P0 LDG.E.EL R28, desc[UR4][R16.64] ;  /* 0x00000004101c8981 */ /* 0x000ea8000c2e1900 */
[----:B------:R-:W2:Y:S01]  /*02e0*/  @!P0 LDG.E.EL R26, desc[UR4][R10.64] ;  /* 0x000000040a1a8981 */ /* 0x000ea2000c2e1900 */
[----:B------:R-:W-:Y:S01]  /*02f0*/  HFMA2.MMA R0, -RZ, RZ, 0, 0 ;  /* 0x00000000ff007435 */ /* 0x000fe200000001ff */
[----:B---3--:R-:W-:Y:S02]  /*0300*/  IMAD.WIDE R20, R2, 0x4, R20 ;  /* 0x0000000402147825 */ /* 0x008fe400078e0214 */
[----:B------:R-:W3:Y:S07]  /*0310*/  @!P0 LDG.E R27, desc[UR4][R12.64] ;  /* 0x000000040c1b8981 */ /* 0x000eee000c1e1900 */
[----:B------:R-:W3:Y:S01]  /*0320*/  @!P0 LDG.E.EL R0, desc[UR4][R20.64] ;  /* 0x0000000414008981 */ /* 0x000ee2000c2e1900 */
[----:B------:R-:W-:-:S06]  /*0330*/  MOV R23, RZ ;  /* 0x000000ff00177202 */ /* 0x000fcc0000000f00 */
[----:B------:R0:W3:Y:S02]  /*0340*/  @!P0 LDG.E.EL R23, desc[UR4][R14.64] ;  /* 0x000000040e178981 */ /* 0x0000e4000c2e1900 */
[----:B0-----:R-:W-:-:S10]  /*0350*/  HFMA2.MMA R14, -RZ, RZ, 0, 0 ;  /* 0x00000000ff0e7435 */ /* 0x001fd400000001ff */
[----:B------:R-:W3:Y:S01]  /*0360*/  @!P0 LDG.E R14, desc[UR4][R18.64] ;  /* 0x00000004120e8981 */ /* 0x000ee2000c1e1900 */
[----:B------:R-:W-:-:S06]  /*0370*/  CS2R R20, SRZ ;  /* 0x0000000000147805 */ /* 0x000fcc000001ff00 */
[----:B------:R0:W3:Y:S04]  /*0380*/  @!P0 LDG.E.EL R20, desc[UR4][R16.64] ;  /* 0x0000000410148981 */ /* 0x0000e8000c2e1900 */
[----:B------:R1:W3:Y:S01]  /*0390*/  @!P0 LDG.E.EL R21, desc[UR4][R10.64] ;  /* 0x000000040a158981 */ /* 0x0002e2000c2e1900 */
[----:B------:R-:W-:-:S04]  /*03a0*/  FADD R5, R5, 9.9999997473787516356e-06 ;  /* 0x3727c5ac05057421 */ /* 0x000fc80000000000 */
[----:B------:R-:W0:Y:S02]  /*03b0*/  MUFU.SQRT R15, R5 ;  /* 0x00000005000f7308 */ /* 0x000e240000002000 */
[C---:B0-----:R-:W-:Y:S02]  /*03c0*/  FSETP.GT.AND P1, PT, R15.reuse, 8.50705917302346158658e+37, PT ;  /* 0x7e8000000f00780b */ /* 0x041fe40003f24000 */
[----:B------:R-:W-:-:S11]  /*03d0*/  FSETP.GEU.AND P2, PT, R15, 1.175494350822287508e-38, PT ;  /* 0x008000000f00780b */ /* 0x000fd60003f4e000 */
[----:B------:R-:W-:-:S04]  /*03e0*/  @P1 FMUL R15, R15, 0.25 ;  /* 0x3e8000000f0f1820 */ /* 0x000fc80000400000 */
[----:B------:R-:W-:Y:S01]  /*03f0*/  @!P2 FMUL R15, R15, 16777216 ;  /* 0x4b8000000f0fa820 */ /* 0x000fe20000400000 */
[----:B------:R-:W-:-:S05]  /*0400*/  MOV R5, 0x3e800000 ;  /* 0x3e80000000057802 */ /* 0x000fca0000000f00 */
[----:B------:R-:W0:Y:S01]  /*0410*/  MUFU.RCP R15, R15 ;  /* 0x0000000f000f7308 */ /* 0x000e220000001000 */
[----:B----4-:R-:W-:Y:S02]  /*0420*/  SEL R9, R9, RZ, !P0 ;  /* 0x000000ff09097207 */ /* 0x010fe40004000000 */
[----:B------:R-:W-:-:S03]  /*0430*/  FSEL R16, R5, 1, P1 ;  /* 0x3f80000005107808 */ /* 0x000fc60000800000 */
[----:B------:R-:W-:Y:S02]  /*0440*/  FADD R9, R9, R6 ;  /* 0x0000000609097221 */ /* 0x000fe40000000000 */
[----:B------:R-:W-:Y:S02]  /*0450*/  @!P2 FMUL R16, R16, 16777216 ;  /* 0x4b8000001010a820 */ /* 0x000fe40000400000 */
[----:B-----5:R-:W-:Y:S01]  /*0460*/  FADD R9, R9, -R24 ;  /* 0x8000001809097221 */ /* 0x020fe20000000000 */
[----:B--2---:R-:W-:Y:S01]  /*0470*/  SEL R25, R25, RZ, !P0 ;  /* 0x000000ff19197207 */ /* 0x004fe20004000000 */
[----:B0-----:R-:W-:-:S04]  /*0480*/  FMUL R16, R15, R16 ;  /* 0x000000100f107220 */ /* 0x001fc80000400000 */
[----:B------:R-:W-:Y:S01]  /*0490*/  FMUL R9, R9, R16 ;  /* 0x0000001009097220 */ /* 0x000fe20000400000 */
[----:B------:R-:W-:-:S03]  /*04a0*/  FADD R26, R25, R26 ;  /* 0x0000001a191a7221 */ /* 0x000fc60000000000 */
[----:B------:R-:W-:-:S04]  /*04b0*/  FFMA R9, R9, R29, R28 ;  /* 0x0000001d09097223 */ /* 0x000fc8000000001c */
[----:B------:R-:W-:-:S05]  /*04c0*/  FADD R9, R26, R9 ;  /* 0x000000091a097221 */ /* 0x000fca0000000000 */
[----:B-1----:R-:W-:-:S05]  /*04d0*/  FSEL R10, R9, RZ, !P0 ;  /* 0x000000ff090a7208 */ /* 0x002fca0004000000 */
[----:B------:R-:W0:Y:S01]  /*04e0*/  SHFL.BFLY PT, R9, R10, 0x8, 0x1f ;  /* 0x0d001f000a097f89 */ /* 0x000e2200000e0000 */
[----:B---3--:R-:W-:-:S04]  /*04f0*/  FADD R0, RZ, -R0 ;  /* 0x80000000ff007221 */ /* 0x008fc80000000000 */
[----:B------:R-:W-:Y:S01]  /*0500*/  FMUL R0, R0, 1.4426950216293334961 ;  /* 0x3fb8aa3b00007820 */ /* 0x000fe20000400000 */
[----:B------:R-:W-:-:S04]  /*0510*/  FADD R22, R22, 9.9999997473787516356e-06 ;  /* 0x3727c5ac16167421 */ /* 0x000fc80000000000 */
[----:B------:R-:W-:Y:S01]  /*0520*/  FSETP.GEU.AND P1, PT, R0, -126, PT ;  /* 0xc2fc00000000780b */ /* 0x000fe20003f2e000 */
[----:B------:R-:W1:Y:S01]  /*0530*/  MUFU.SQRT R6, R22 ;  /* 0x0000001600067308 */ /* 0x000e620000002000 */
[----:B0-----:R-:W-:-:S05]  /*0540*/  FADD R11, R10, R9 ;  /* 0x000000090a0b7221 */ /* 0x001fca0000000000 */
[----:B------:R-:W0:Y:S06]  /*0550*/  SHFL.BFLY PT, R16, R11, 0x4, 0x1f ;  /* 0x0c801f000b107f89 */ /* 0x000e2c00000e0000 */
[----:B------:R-:W-:-:S04]  /*0560*/  @!P1 FMUL R0, R0, 0.5 ;  /* 0x3f00000000009820 */ /* 0x000fc80000400000 */
[----:B------:R-:W2:Y:S01]  /*0570*/  MUFU.EX2 R9, R0 ;  /* 0x0000000000097308 */ /* 0x000ea20000000800 */
[C---:B-1----:R-:W-:Y:S02]  /*0580*/  FSETP.GT.AND P2, PT, R6.reuse, 8.50705917302346158658e+37, PT ;  /* 0x7e8000000600780b */ /* 0x042fe40003f44000 */
[----:B------:R-:W-:Y:S01]  /*0590*/  FSETP.GEU.AND P3, PT, R6, 1.175494350822287508e-38, PT ;  /* 0x008000000600780b */ /* 0x000fe20003f6e000 */
[----:B0-----:R-:W-:Y:S01]  /*05a0*/  FADD R10, R11, R16 ;  /* 0x000000100b0a7221 */ /* 0x001fe20000000000 */
[----:B--2---:R-:W-:-:S04]  /*05b0*/  @!P1 FMUL R9, R9, R9 ;  /* 0x0000000909099220 */ /* 0x004fc80000400000 */
[----:B------:R-:W0:Y:S05]  /*05c0*/  SHFL.BFLY PT, R15, R10, 0x2, 0x1f ;  /* 0x0c401f000a0f7f89 */ /* 0x000e2a00000e0000 */
[----:B------:R-:W-:Y:S01]  /*05d0*/  @P2 FMUL R6, R6, 0.25 ;  /* 0x3e80000006062820 */ /* 0x000fe20000400000 */
[----:B------:R-:W-:-:S03]  /*05e0*/  FADD R16, R9, 1 ;  /* 0x3f80000009107421 */ /* 0x000fc60000000000 */
[----:B------:R-:W-:Y:S02]  /*05f0*/  @!P3 FMUL R6, R6, 16777216 ;  /* 0x4b8000000606b820 */ /* 0x000fe40000400000 */
[----:B------:R-:W-:-:S04]  /*0600*/  FSETP.GT.AND P1, PT, R16, 8.50705917302346158658e+37, PT ;  /* 0x7e8000001000780b */ /* 0x000fc80003f24000 */
[----:B------:R-:W1:Y:S01]  /*0610*/  MUFU.RCP R6, R6 ;  /* 0x0000000600067308 */ /* 0x000e620000001000 */
[----:B------:R-:W-:Y:S02]  /*0620*/  FSEL R9, R5, 1, P2 ;  /* 0x3f80000005097808 */ /* 0x000fe40001000000 */
[----:B------:R-:W-:-:S03]  /*0630*/  SEL R14, R14, RZ, !P0 ;  /* 0x000000ff0e0e7207 */ /* 0x000fc60004000000 */
[----:B------:R-:W-:Y:S02]  /*0640*/  @!P3 FMUL R9, R9, 16777216 ;  /* 0x4b8000000909b820 */ /* 0x000fe40000400000 */
[----:B------:R-:W-:Y:S01]  /*0650*/  FADD R3, R14, R3 ;  /* 0x000000030e037221 */ /* 0x000fe20000000000 */
[----:B------:R-:W-:Y:S01]  /*0660*/  @P1 FMUL R16, R16, 0.25 ;  /* 0x3e80000010101820 */ /* 0x000fe20000400000 */
[----:B0-----:R-:W-:Y:S02]  /*0670*/  FADD R0, R10, R15 ;  /* 0x0000000f0a007221 */ /* 0x001fe40000000000 */
[----:B------:R-:W0:Y:S01]  /*0680*/  LDC.64 R10, c[0x0][0x260] ;  /* 0x00009800ff0a7b82 */ /* 0x000e220000000a00 */
[----:B-1----:R-:W-:Y:S01]  /*0690*/  FMUL R17, R6, R9 ;  /* 0x0000000906117220 */ /* 0x002fe20000400000 */
[----:B------:R-:W-:Y:S01]  /*06a0*/  FADD R4, R3, -R4 ;  /* 0x8000000403047221 */ /* 0x000fe20000000000 */
[----:B------:R-:W1:Y:S03]  /*06b0*/  MUFU.RCP R16, R16 ;  /* 0x0000001000107308 */ /* 0x000e660000001000 */
[----:B------:R-:W-:Y:S01]  /*06c0*/  FMUL R17, R4, R17 ;  /* 0x0000001104117220 */ /* 0x000fe20000400000 */
[----:B------:R-:W-:Y:S01]  /*06d0*/  SEL R4, R27, RZ, !P0 ;  /* 0x000000ff1b047207 */ /* 0x000fe20004000000 */
[----:B------:R-:W2:Y:S01]  /*06e0*/  LDC.64 R14, c[0x0][0x220] ;  /* 0x00008800ff0e7b82 */ /* 0x000ea20000000a00 */
[----:B------:R-:W-:Y:S01]  /*06f0*/  LOP3.LUT P0, RZ, R8, 0x30, RZ, 0xc0, !PT ;  /* 0x0000003008ff7812 */ /* 0x000fe2000780c0ff */
[----:B------:R-:W-:Y:S01]  /*0700*/  FFMA R17, R17, R23, R20 ;  /* 0x0000001711117223 */ /* 0x000fe20000000014 */
[----:B------:R-:W-:-:S02]  /*0710*/  FSEL R5, R5, 1, P1 ;  /* 0x3f80000005057808 */ /* 0x000fc40000800000 */
[----:B------:R-:W-:Y:S01]  /*0720*/  ISETP.LT.AND P0, PT, R2, 0x10, !P0 ;  /* 0x000000100200780c */ /* 0x000fe20004701270 */
[----:B------:R-:W-:Y:S02]  /*0730*/  FADD R4, R4, R21 ;  /* 0x0000001504047221 */ /* 0x000fe40000000000 */
[----:B-1----:R-:W-:Y:S02]  /*0740*/  FMUL R16, R16, R5 ;  /* 0x0000000510107220 */ /* 0x002fe40000400000 */
[----:B------:R-:W-:-:S04]  /*0750*/  FADD R17, R4, R17 ;  /* 0x0000001104117221 */ /* 0x000fc80000000000 */
[----:B------:R-:W-:Y:S01]  /*0760*/  FMUL R17, R17, R16 ;  /* 0x0000001011117220 */ /* 0x000fe20000400000 */
[----:B0-----:R-:W-:-:S03]  /*0770*/  IMAD.WIDE R10, R7, 0x4, R10 ;  /* 0x00000004070a7825 */ /* 0x001fc600078e020a */
[----:B------:R-:W-:Y:S04]  /*0780*/  @P0 STG.E desc[UR4][R12.64], R4 ;  /* 0x000000040c000986 */ /* 0x000fe8000c101904 */
[----:B------:R-:W-:Y:S04]  /*0790*/  @P0 STG.E desc[UR4][R18.64], R3 ;  /* 0x0000000312000986 */ /* 0x000fe8000c101904 */
[----:B------:R-:W-:Y:S04]  /*07a0*/  @P0 STG.E desc[UR4][R10.64], R17 ;  /* 0x000000110a000986 */ /* 0x000fe8000c101904 */
[----:B------:R-:W0:Y:S01]  /*07b0*/  SHFL.BFLY PT, R9, R0, 0x1, 0x1f ;  /* 0x0c201f0000097f89 */ /* 0x000e2200000e0000 */
[----:B------:R-:W-:Y:S01]  /*07c0*/  BAR.SYNC.DEFER_BLOCKING 0x0 ;  /* 0x0000000000007b1d */ /* 0x000fe20000010000 */
[----:B------:R-:W-:-:S04]  /*07d0*/  LOP3.LUT P1, RZ, R8, 0x3f, RZ, 0xc0, !PT ;  /* 0x0000003f08ff7812 */ /* 0x000fc8000782c0ff */
[C---:B------:R-:W-:Y:S01]  /*07e0*/  ISETP.LT.AND P1, PT, R2.reuse, 0x10, !P1 ;  /* 0x000000100200780c */ /* 0x040fe20004f21270 */
[----:B--2---:R-:W-:-:S04]  /*07f0*/  IMAD.WIDE R14, R2, 0x4, R14 ;  /* 0x00000004020e7825 */ /* 0x004fc800078e020e */
[----:B0-----:R-:W-:-:S08]  /*0800*/  FADD R9, R0, R9 ;  /* 0x0000000900097221 */ /* 0x001fd00000000000 */
[----:B------:R-:W-:Y:S05]  /*0810*/  @!P1 EXIT ;  /* 0x000000000000994d */ /* 0x000fea0003800000 */
[----:B------:R-:W-:-:S05]  /*0820*/  FMUL R9, R9, 0.0625 ;  /* 0x3d80000009097820 */ /* 0x000fca0000400000 */
[----:B------:R-:W-:Y:S01]  /*0830*/  STG.E desc[UR4][R14.64], R9 ;  /* 0x000000090e007986 */ /* 0x000fe2000c101904 */
[----:B------:R-:W-:Y:S05]  /*0840*/  EXIT ;  /* 0x000000000000794d */ /* 0x000fea0003800000 */
.L_x_0:
[----:B------:R-:W-:-:S00]  /*0850*/  BRA `(.L_x_0) ;  /* 0xfffffffc00fc7947 */ /* 0x000fc0000383ffff */
[----:B------:R-:W-:-:S00]  /*0860*/  NOP ;  /* 0x0000000000007918 */ /* 0x000fc00000000000 */
        /* <DEDUP_REMOVED lines=9> */
.L_x_1:


//--------------------- .nv.global.init           --------------------------
	.section	.nv.global.init,"aw",@progbits
.nv.global.init:
	.type		_$_str,@object
	.size		_$_str,(_$_str_$_2 - _$_str)
_$_str:
        /*0000*/ 	.byte	0x5f, 0x5f, 0x43, 0x55, 0x44, 0x41, 0x5f, 0x46, 0x54, 0x5a, 0x00
	.type		_$_str_$_2,@object
	.size		_$_str_$_2,(.L_1 - _$_str_$_2)
_$_str_$_2:
        /*000b*/ 	.byte	0x5f, 0x5f, 0x43, 0x55, 0x44, 0x41, 0x5f, 0x50, 0x52, 0x45, 0x43, 0x5f, 0x53, 0x51, 0x52, 0x54
        /*001b*/ 	.byte	0x00
.L_1:


//--------------------- .nv.constant0.triton_per_fused__native_batch_norm_legit_no_training_add_convolution_mean_mul_1 --------------------------
	.section	.nv.constant0.triton_per_fused__native_batch_norm_legit_no_training_add_convolution_mean_mul_1,"a",@progbits
	.sectionflags	@""
	.align	4
.nv.constant0.triton_per_fused__native_batch_norm_legit_no_training_add_convolution_mean_mul_1:
	.zero		624
